	.headerflags	@"EF_CUDA_TEXMODE_UNIFIED EF_CUDA_64BIT_ADDRESS EF_CUDA_ACCELERATORS EF_CUDA_SM90 EF_CUDA_VIRTUAL_SM(EF_CUDA_SM90)"
	.elftype	@"ET_EXEC"


//--------------------- .nv.info                  --------------------------
	.section	.nv.info,"",@"SHT_CUDA_INFO"
	.align	4


	//----- nvinfo : EIATTR_REGCOUNT
	.align		4
        /*0000*/ 	.byte	0x04, 0x2f
        /*0002*/ 	.short	(.L_1 - .L_0)
	.align		4
.L_0:
        /*0004*/ 	.word	index@(triton_poi_fused_2)
        /*0008*/ 	.word	0x0000001e


	//----- nvinfo : EIATTR_MIN_STACK_SIZE
	.align		4
.L_1:
        /*000c*/ 	.byte	0x04, 0x12
        /*000e*/ 	.short	(.L_3 - .L_2)
	.align		4
.L_2:
        /*0010*/ 	.word	index@(triton_poi_fused_2)
        /*0014*/ 	.word	0x00000000


	//----- nvinfo : EIATTR_FRAME_SIZE
	.align		4
.L_3:
        /*0018*/ 	.byte	0x04, 0x11
        /*001a*/ 	.short	(.L_5 - .L_4)
	.align		4
.L_4:
        /*001c*/ 	.word	index@(triton_poi_fused_2)
        /*0020*/ 	.word	0x00000000


	//----- nvinfo : EIATTR_MIN_STACK_SIZE
	.align		4
.L_5:
        /*0024*/ 	.byte	0x04, 0x12
        /*0026*/ 	.short	(.L_7 - .L_6)
	.align		4
.L_6:
        /*0028*/ 	.word	index@(triton_poi_fused_2)
        /*002c*/ 	.word	0x00000000
.L_7:


//--------------------- .nv.info.triton_poi_fused_2 --------------------------
	.section	.nv.info.triton_poi_fused_2,"",@"SHT_CUDA_INFO"
	.sectionflags	@""
	.align	4


	//----- nvinfo : EIATTR_CUDA_API_VERSION
	.align		4
        /*0000*/ 	.byte	0x04, 0x37
        /*0002*/ 	.short	(.L_9 - .L_8)
.L_8:
        /*0004*/ 	.word	0x0000007c


	//----- nvinfo : EIATTR_KPARAM_INFO
	.align		4
.L_9:
        /*0008*/ 	.byte	0x04, 0x17
        /*000a*/ 	.short	(.L_11 - .L_10)
.L_10:
        /*000c*/ 	.word	0x00000000
        /*0010*/ 	.short	0x0003
        /*0012*/ 	.short	0x0014
        /*0014*/ 	.byte	0x00, 0xf0, 0x11, 0x00


	//----- nvinfo : EIATTR_KPARAM_INFO
	.align		4
.L_11:
        /*0018*/ 	.byte	0x04, 0x17
        /*001a*/ 	.short	(.L_13 - .L_12)
.L_12:
        /*001c*/ 	.word	0x00000000
        /*0020*/ 	.short	0x0002
        /*0022*/ 	.short	0x0010
        /*0024*/ 	.byte	0x00, 0xf0, 0x11, 0x00


	//----- nvinfo : EIATTR_KPARAM_INFO
	.align		4
.L_13:
        /*0028*/ 	.byte	0x04, 0x17
        /*002a*/ 	.short	(.L_15 - .L_14)
.L_14:
        /*002c*/ 	.word	0x00000000
        /*0030*/ 	.short	0x0001
        /*0032*/ 	.short	0x0008
        /*0034*/ 	.byte	0x00, 0xf4, 0x21, 0x00


	//----- nvinfo : EIATTR_KPARAM_INFO
	.align		4
.L_15:
        /*0038*/ 	.byte	0x04, 0x17
        /*003a*/ 	.short	(.L_17 - .L_16)
.L_16:
        /*003c*/ 	.word	0x00000000
        /*0040*/ 	.short	0x0000
        /*0042*/ 	.short	0x0000
        /*0044*/ 	.byte	0x00, 0xf4, 0x21, 0x00


	//----- nvinfo : EIATTR_SPARSE_MMA_MASK
	.align		4
.L_17:
        /*0048*/ 	.byte	0x03, 0x50
        /*004a*/ 	.short	0x0000


	//----- nvinfo : EIATTR_MAXREG_COUNT
	.align		4
        /*004c*/ 	.byte	0x03, 0x1b
        /*004e*/ 	.short	0x00ff


	//----- nvinfo : EIATTR_EXIT_INSTR_OFFSETS
	.align		4
        /*0050*/ 	.byte	0x04, 0x1c
        /*0052*/ 	.short	(.L_19 - .L_18)


	//   ....[0]....
.L_18:
        /*0054*/ 	.word	0x00000900


	//   ....[1]....
        /*0058*/ 	.word	0x000009a0


	//----- nvinfo : EIATTR_REQNTID
	.align		4
.L_19:
        /*005c*/ 	.byte	0x04, 0x10
        /*005e*/ 	.short	(.L_21 - .L_20)
.L_20:
        /*0060*/ 	.word	0x00000080
        /*0064*/ 	.word	0x00000001
        /*0068*/ 	.word	0x00000001


	//----- nvinfo : EIATTR_CBANK_PARAM_SIZE
	.align		4
.L_21:
        /*006c*/ 	.byte	0x03, 0x19
        /*006e*/ 	.short	0x0018


	//----- nvinfo : EIATTR_PARAM_CBANK
	.align		4
        /*0070*/ 	.byte	0x04, 0x0a
        /*0072*/ 	.short	(.L_23 - .L_22)
	.align		4
.L_22:
        /*0074*/ 	.word	index@(.nv.constant0.triton_poi_fused_2)
        /*0078*/ 	.short	0x0210
        /*007a*/ 	.short	0x0018


	//----- nvinfo : EIATTR_SW_WAR
	.align		4
.L_23:
        /*007c*/ 	.byte	0x04, 0x36
        /*007e*/ 	.short	(.L_25 - .L_24)
.L_24:
        /*0080*/ 	.word	0x00000008
.L_25:


//--------------------- .nv.callgraph             --------------------------
	.section	.nv.callgraph,"",@"SHT_CUDA_CALLGRAPH"
	.align	4
	.sectionentsize	8
	.align		4
        /*0000*/ 	.word	0x00000000
	.align		4
        /*0004*/ 	.word	0xffffffff
	.align		4
        /*0008*/ 	.word	0x00000000
	.align		4
        /*000c*/ 	.word	0xfffffffe
	.align		4
        /*0010*/ 	.word	0x00000000
	.align		4
        /*0014*/ 	.word	0xfffffffd
	.align		4
        /*0018*/ 	.word	0x00000000
	.align		4
        /*001c*/ 	.word	0xfffffffc


//--------------------- .text.triton_poi_fused_2  --------------------------
	.section	.text.triton_poi_fused_2,"ax",@progbits
	.sectionflags	@"SHF_BARRIERS=1"
	.align	128
        .global         triton_poi_fused_2
        .type           triton_poi_fused_2,@function
        .size           triton_poi_fused_2,(.L_x_1 - triton_poi_fused_2)
        .other          triton_poi_fused_2,@"STO_CUDA_ENTRY STV_DEFAULT"
triton_poi_fused_2:
.text.triton_poi_fused_2:
[----:B------:R-:W0:Y:S01]  /*0000*/  LDC R1, c[0x0][0x28] ;  /* 0x00000a00ff017b82 */ /* 0x000e220000000800 */
[----:B------:R-:W1:Y:S07]  /*0010*/  S2R R0, SR_TID.X ;  /* 0x0000000000007919 */ /* 0x000e6e0000002100 */
[----:B------:R-:W2:Y:S01]  /*0020*/  S2UR UR4, SR_CTAID.Y ;  /* 0x00000000000479c3 */ /* 0x000ea20000002600 */
[----:B------:R-:W-:Y:S02]  /*0030*/  CS2R R8, SRZ ;  /* 0x0000000000087805 */ /* 0x000fe4000001ff00 */
[----:B------:R-:W-:Y:S01]  /*0040*/  CS2R R10, SRZ ;  /* 0x00000000000a7805 */ /* 0x000fe2000001ff00 */
[----:B------:R-:W3:Y:S01]  /*0050*/  S2R R3, SR_CTAID.X ;  /* 0x0000000000037919 */ /* 0x000ee20000002500 */
[----:B------:R-:W-:-:S03]  /*0060*/  ULDC.64 UR8, c[0x0][0x208] ;  /* 0x0000820000087ab9 */ /* 0x000fc60000000a00 */
[----:B------:R-:W4:Y:S01]  /*0070*/  LDC.64 R4, c[0x0][0x210] ;  /* 0x00008400ff047b82 */ /* 0x000f220000000a00 */
[----:B--2---:R-:W-:Y:S01]  /*0080*/  USHF.L.U32 UR4, UR4, 0x4, URZ ;  /* 0x0000000404047899 */ /* 0x004fe2000800063f */
[----:B-1----:R-:W-:Y:S01]  /*0090*/  SHF.R.U32.HI R2, RZ, 0x4, R0 ;  /* 0x00000004ff027819 */ /* 0x002fe20000011600 */
[----:B------:R-:W-:-:S03]  /*00a0*/  IMAD.SHL.U32 R6, R0, 0x4, RZ ;  /* 0x0000000400067824 */ /* 0x000fc600078e00ff */
[----:B------:R-:W-:Y:S01]  /*00b0*/  SGXT.U32 R2, R2, 0x3 ;  /* 0x000000030202781a */ /* 0x000fe20000000000 */
[----:B---3--:R-:W-:-:S03]  /*00c0*/  IMAD.SHL.U32 R3, R3, 0x40, RZ ;  /* 0x0000004003037824 */ /* 0x008fc600078e00ff */
[----:B------:R-:W-:Y:S02]  /*00d0*/  LOP3.LUT R2, R2, UR4, RZ, 0xfc, !PT ;  /* 0x0000000402027c12 */ /* 0x000fe4000f8efcff */
[----:B------:R-:W-:Y:S02]  /*00e0*/  LOP3.LUT R7, R3, 0x3c, R6, 0xf8, !PT ;  /* 0x0000003c03077812 */ /* 0x000fe400078ef806 */
[----:B------:R-:W-:-:S03]  /*00f0*/  ISETP.GE.AND P0, PT, R2, 0xc, PT ;  /* 0x0000000c0200780c */ /* 0x000fc60003f06270 */
[C---:B------:R-:W-:Y:S01]  /*0100*/  IMAD R13, R2.reuse, 0x1000, R7 ;  /* 0x00001000020d7824 */ /* 0x040fe200078e0207 */
[----:B------:R-:W-:-:S03]  /*0110*/  LOP3.LUT R2, R2, 0x8, RZ, 0xfc, !PT ;  /* 0x0000000802027812 */ /* 0x000fc600078efcff */
[----:B----4-:R-:W-:Y:S01]  /*0120*/  IMAD.WIDE R12, R13, 0x4, R4 ;  /* 0x000000040d0c7825 */ /* 0x010fe200078e0204 */
[----:B------:R-:W-:-:S03]  /*0130*/  ISETP.GE.AND P1, PT, R2, 0xc, PT ;  /* 0x0000000c0200780c */ /* 0x000fc60003f26270 */
[----:B------:R-:W-:Y:S02]  /*0140*/  IMAD R15, R2, 0x1000, R7 ;  /* 0x00001000020f7824 */ /* 0x000fe400078e0207 */
[----:B------:R1:W2:Y:S01]  /*0150*/  @!P0 LDG.E.EL.128 R8, desc[UR8][R12.64] ;  /* 0x000000080c088981 */ /* 0x0002a2000c2e1d00 */
[----:B------:R-:W-:Y:S01]  /*0160*/  CS2R R6, SRZ ;  /* 0x0000000000067805 */ /* 0x000fe2000001ff00 */
[----:B------:R-:W-:Y:S01]  /*0170*/  IMAD.WIDE R14, R15, 0x4, R4 ;  /* 0x000000040f0e7825 */ /* 0x000fe200078e0204 */
[----:B------:R-:W-:-:S06]  /*0180*/  CS2R R4, SRZ ;  /* 0x0000000000047805 */ /* 0x000fcc000001ff00 */
[----:B------:R3:W4:Y:S01]  /*0190*/  @!P1 LDG.E.EL.128 R4, desc[UR8][R14.64] ;  /* 0x000000080e049981 */ /* 0x000722000c2e1d00 */
[----:B------:R-:W5:Y:S01]  /*01a0*/  S2UR UR6, SR_CgaCtaId ;  /* 0x00000000000679c3 */ /* 0x000f620000008800 */
[----:B------:R-:W-:Y:S01]  /*01b0*/  UMOV UR5, 0x400 ;  /* 0x0000040000057882 */ /* 0x000fe20000000000 */
[----:B------:R-:W-:Y:S01]  /*01c0*/  UISETP.GE.AND UP0, UPT, UR4, URZ, UPT ;  /* 0x0000003f0400728c */ /* 0x000fe2000bf06270 */
[----:B------:R-:W1:Y:S01]  /*01d0*/  S2R R16, SR_TID.X ;  /* 0x0000000000107919 */ /* 0x000e620000002100 */
[----:B-----5:R-:W-:Y:S01]  /*01e0*/  UPRMT UR5, UR6, 0x654, UR5 ;  /* 0x0000065406057896 */ /* 0x020fe20008000005 */
[C---:B01----:R-:W-:Y:S01]  /*01f0*/  IMAD.SHL.U32 R19, R16.reuse, 0x4, RZ ;  /* 0x0000000410137824 */ /* 0x043fe200078e00ff */
[----:B------:R-:W-:-:S04]  /*0200*/  LOP3.LUT R17, R16, 0x40, RZ, 0xc0, !PT ;  /* 0x0000004010117812 */ /* 0x000fc800078ec0ff */
[----:B------:R-:W-:-:S04]  /*0210*/  LOP3.LUT R2, R19, 0xc0, RZ, 0xc0, !PT ;  /* 0x000000c013027812 */ /* 0x000fc800078ec0ff */
[----:B------:R-:W-:Y:S02]  /*0220*/  LEA R12, R17, R2, 0x2 ;  /* 0x00000002110c7211 */ /* 0x000fe400078e10ff */
[--C-:B------:R-:W-:Y:S02]  /*0230*/  SHF.R.U32.HI R2, RZ, 0x4, R0.reuse ;  /* 0x00000004ff027819 */ /* 0x100fe40000011600 */
[----:B------:R-:W-:Y:S02]  /*0240*/  LOP3.LUT R24, R12, 0x3c, R19, 0xf8, !PT ;  /* 0x0000003c0c187812 */ /* 0x000fe400078ef813 */
[----:B------:R-:W-:Y:S02]  /*0250*/  LEA.HI R13, R12, UR5, RZ, 0x1c ;  /* 0x000000050c0d7c11 */ /* 0x000fe4000f8fe0ff */
[----:B------:R-:W-:Y:S02]  /*0260*/  LOP3.LUT R12, R3, 0x3f, R0, 0xf8, !PT ;  /* 0x0000003f030c7812 */ /* 0x000fe400078ef800 */
[----:B------:R-:W-:Y:S01]  /*0270*/  SHF.R.U32.HI R3, RZ, 0x6, R0 ;  /* 0x00000006ff037819 */ /* 0x000fe20000011600 */
[----:B------:R-:W-:Y:S01]  /*0280*/  IMAD R24, R24, 0x4, R13 ;  /* 0x0000000418187824 */ /* 0x000fe200078e020d */
[----:B------:R-:W-:-:S02]  /*0290*/  LOP3.LUT R0, R16, 0x7f, RZ, 0xc0, !PT ;  /* 0x0000007f10007812 */ /* 0x000fc400078ec0ff */
[----:B------:R-:W-:Y:S02]  /*02a0*/  SGXT.U32 R13, R3, 0x1 ;  /* 0x00000001030d781a */ /* 0x000fe40000000000 */
[C---:B------:R-:W-:Y:S02]  /*02b0*/  LOP3.LUT R3, R0.reuse, 0x80, RZ, 0xfc, !PT ;  /* 0x0000008000037812 */ /* 0x040fe400078efcff */
[----:B---3--:R-:W-:Y:S02]  /*02c0*/  LOP3.LUT R14, R0, 0x100, RZ, 0xfc, !PT ;  /* 0x00000100000e7812 */ /* 0x008fe400078efcff */
[----:B------:R-:W-:Y:S02]  /*02d0*/  LOP3.LUT R2, R2, 0x4, RZ, 0xc0, !PT ;  /* 0x0000000402027812 */ /* 0x000fe400078ec0ff */
[----:B------:R-:W-:Y:S02]  /*02e0*/  LOP3.LUT R15, R0, 0x180, RZ, 0xfc, !PT ;  /* 0x00000180000f7812 */ /* 0x000fe400078efcff */
[----:B------:R-:W-:Y:S01]  /*02f0*/  SHF.R.U32.HI R3, RZ, 0x4, R3 ;  /* 0x00000004ff037819 */ /* 0x000fe20000011603 */
[----:B------:R-:W-:Y:S01]  /*0300*/  VIADD R23, R2, UR5 ;  /* 0x0000000502177c36 */ /* 0x000fe20008000000 */
[----:B------:R-:W-:-:S02]  /*0310*/  SHF.R.U32.HI R14, RZ, 0x4, R14 ;  /* 0x00000004ff0e7819 */ /* 0x000fc4000001160e */
[----:B------:R-:W-:Y:S01]  /*0320*/  LOP3.LUT R13, R13, UR4, RZ, 0xfc, !PT ;  /* 0x000000040d0d7c12 */ /* 0x000fe2000f8efcff */
[----:B------:R-:W-:Y:S01]  /*0330*/  IMAD R23, R0, 0x4, R23 ;  /* 0x0000000400177824 */ /* 0x000fe200078e0217 */
[----:B------:R-:W-:Y:S02]  /*0340*/  SHF.R.U32.HI R2, RZ, 0x4, R15 ;  /* 0x00000004ff027819 */ /* 0x000fe4000001160f */
[----:B------:R-:W-:Y:S02]  /*0350*/  LOP3.LUT R15, R3, 0xc, RZ, 0xc0, !PT ;  /* 0x0000000c030f7812 */ /* 0x000fe400078ec0ff */
[----:B------:R-:W-:Y:S01]  /*0360*/  LOP3.LUT R16, R14, 0x14, RZ, 0xc0, !PT ;  /* 0x000000140e107812 */ /* 0x000fe200078ec0ff */
[C---:B------:R-:W-:Y:S01]  /*0370*/  IMAD.HI R14, R13.reuse, 0x55555556, RZ ;  /* 0x555555560d0e7827 */ /* 0x040fe200078e02ff */
[----:B------:R-:W-:Y:S02]  /*0380*/  LOP3.LUT R3, R13, 0x2, RZ, 0xfc, !PT ;  /* 0x000000020d037812 */ /* 0x000fe400078efcff */
[----:B------:R-:W-:Y:S01]  /*0390*/  LOP3.LUT R17, R2, 0x1c, RZ, 0xc0, !PT ;  /* 0x0000001c02117812 */ /* 0x000fe200078ec0ff */
[----:B------:R-:W-:Y:S01]  /*03a0*/  VIADD R21, R16, UR5 ;  /* 0x0000000510157c36 */ /* 0x000fe20008000000 */
[----:B------:R-:W-:Y:S01]  /*03b0*/  LEA.HI R14, R14, R14, RZ, 0x1 ;  /* 0x0000000e0e0e7211 */ /* 0x000fe200078f08ff */
[----:B------:R-:W-:Y:S01]  /*03c0*/  IMAD.HI R16, R3, 0x55555556, RZ ;  /* 0x5555555603107827 */ /* 0x000fe200078e02ff */
[----:B------:R-:W-:-:S02]  /*03d0*/  IADD3 R19, R15, UR5, RZ ;  /* 0x000000050f137c10 */ /* 0x000fc4000fffe0ff */
[----:B------:R-:W-:Y:S01]  /*03e0*/  LEA R21, R0, R21, 0x2 ;  /* 0x0000001500157211 */ /* 0x000fe200078e10ff */
[----:B------:R-:W-:Y:S01]  /*03f0*/  VIADD R15, R17, UR5 ;  /* 0x00000005110f7c36 */ /* 0x000fe20008000000 */
[----:B------:R-:W-:Y:S01]  /*0400*/  LEA.HI R16, R16, R16, RZ, 0x1 ;  /* 0x0000001010107211 */ /* 0x000fe200078f08ff */
[----:B------:R-:W-:Y:S01]  /*0410*/  IMAD R17, R14, -0x3, R13 ;  /* 0xfffffffd0e117824 */ /* 0x000fe200078e020d */
[C---:B------:R-:W-:Y:S01]  /*0420*/  LOP3.LUT R2, R13.reuse, 0x4, RZ, 0xfc, !PT ;  /* 0x000000040d027812 */ /* 0x040fe200078efcff */
[----:B------:R-:W-:Y:S01]  /*0430*/  IMAD R22, R0, 0x4, R19 ;  /* 0x0000000400167824 */ /* 0x000fe200078e0213 */
[----:B------:R-:W-:Y:S01]  /*0440*/  LOP3.LUT R26, R13, 0x6, RZ, 0xfc, !PT ;  /* 0x000000060d1a7812 */ /* 0x000fe200078efcff */
[----:B------:R-:W-:Y:S01]  /*0450*/  IMAD R17, R12, 0x3, R17 ;  /* 0x000000030c117824 */ /* 0x000fe200078e0211 */
[----:B------:R-:W-:Y:S01]  /*0460*/  ISETP.GE.AND P0, PT, R2, 0xc, PT ;  /* 0x0000000c0200780c */ /* 0x000fe20003f06270 */
[----:B------:R-:W-:Y:S01]  /*0470*/  IMAD R19, R16, -0x3, R3 ;  /* 0xfffffffd10137824 */ /* 0x000fe200078e0203 */
[----:B------:R-:W-:Y:S01]  /*0480*/  ISETP.GE.AND P5, PT, R3, 0xc, PT ;  /* 0x0000000c0300780c */ /* 0x000fe20003fa6270 */
[----:B------:R-:W-:Y:S01]  /*0490*/  IMAD R0, R0, 0x4, R15 ;  /* 0x0000000400007824 */ /* 0x000fe200078e020f */
[----:B------:R-:W-:Y:S01]  /*04a0*/  ISETP.GE.AND P4, PT, R13, 0xc, PT ;  /* 0x0000000c0d00780c */ /* 0x000fe20003f86270 */
[----:B------:R-:W-:Y:S01]  /*04b0*/  IMAD R17, R14, 0x3000, R17 ;  /* 0x000030000e117824 */ /* 0x000fe200078e0211 */
[----:B------:R-:W-:Y:S01]  /*04c0*/  ISETP.GE.AND P3, PT, R26, 0xc, PT ;  /* 0x0000000c1a00780c */ /* 0x000fe20003f66270 */
[----:B------:R-:W-:-:S02]  /*04d0*/  IMAD R19, R16, 0x3000, R19 ;  /* 0x0000300010137824 */ /* 0x000fc400078e0213 */
[----:B------:R-:W-:-:S05]  /*04e0*/  IMAD.HI R25, R2, 0x55555556, RZ ;  /* 0x5555555602197827 */ /* 0x000fca00078e02ff */
[----:B------:R-:W-:-:S05]  /*04f0*/  LEA.HI R25, R25, R25, RZ, 0x1 ;  /* 0x0000001919197211 */ /* 0x000fca00078f08ff */
[----:B------:R-:W-:-:S04]  /*0500*/  IMAD R2, R25, -0x3, R2 ;  /* 0xfffffffd19027824 */ /* 0x000fc800078e0202 */
[----:B------:R-:W-:Y:S01]  /*0510*/  IMAD R15, R25, 0x3000, R2 ;  /* 0x00003000190f7824 */ /* 0x000fe200078e0202 */
[----:B------:R-:W-:Y:S01]  /*0520*/  LOP3.LUT R25, R13, 0x8, RZ, 0xfc, !PT ;  /* 0x000000080d197812 */ /* 0x000fe200078efcff */
[----:B------:R-:W-:-:S03]  /*0530*/  IMAD.HI R2, R26, 0x55555556, RZ ;  /* 0x555555561a027827 */ /* 0x000fc600078e02ff */
[----:B------:R-:W-:Y:S01]  /*0540*/  ISETP.GE.AND P2, PT, R25, 0xc, PT ;  /* 0x0000000c1900780c */ /* 0x000fe20003f46270 */
[----:B------:R-:W-:Y:S01]  /*0550*/  IMAD R15, R12, 0x3, R15 ;  /* 0x000000030c0f7824 */ /* 0x000fe200078e020f */
[----:B------:R-:W-:Y:S02]  /*0560*/  LEA.HI R27, R2, R2, RZ, 0x1 ;  /* 0x00000002021b7211 */ /* 0x000fe400078f08ff */
[----:B------:R-:W0:Y:S03]  /*0570*/  LDC.64 R2, c[0x0][0x218] ;  /* 0x00008600ff027b82 */ /* 0x000e260000000a00 */
[----:B------:R-:W-:-:S04]  /*0580*/  IMAD R26, R27, -0x3, R26 ;  /* 0xfffffffd1b1a7824 */ /* 0x000fc800078e021a */
[----:B------:R-:W-:Y:S01]  /*0590*/  IMAD R27, R27, 0x3000, R26 ;  /* 0x000030001b1b7824 */ /* 0x000fe200078e021a */
[----:B--2---:R-:W-:Y:S04]  /*05a0*/  STS [R24], R8 ;  /* 0x0000000818007388 */ /* 0x004fe80000000800 */
[----:B------:R-:W-:Y:S04]  /*05b0*/  STS [R24+0x4], R9 ;  /* 0x0000040918007388 */ /* 0x000fe80000000800 */
[----:B------:R-:W-:Y:S04]  /*05c0*/  STS [R24+0x8], R10 ;  /* 0x0000080a18007388 */ /* 0x000fe80000000800 */
[----:B------:R1:W-:Y:S01]  /*05d0*/  STS [R24+0xc], R11 ;  /* 0x00000c0b18007388 */ /* 0x0003e20000000800 */
[----:B------:R-:W-:Y:S01]  /*05e0*/  BAR.SYNC.DEFER_BLOCKING 0x0 ;  /* 0x0000000000007b1d */ /* 0x000fe20000010000 */
[----:B-1----:R-:W-:-:S04]  /*05f0*/  LOP3.LUT R11, R13, 0xa, RZ, 0xfc, !PT ;  /* 0x0000000a0d0b7812 */ /* 0x002fc800078efcff */
[----:B------:R-:W-:Y:S01]  /*0600*/  ISETP.GE.AND P1, PT, R11, 0xc, PT ;  /* 0x0000000c0b00780c */ /* 0x000fe20003f26270 */
[----:B------:R-:W1:Y:S04]  /*0610*/  LDS R20, [R23] ;  /* 0x0000000017147984 */ /* 0x000e680000000800 */
[----:B------:R-:W2:Y:S04]  /*0620*/  LDS R18, [R22+0x200] ;  /* 0x0002000016127984 */ /* 0x000ea80000000800 */
[----:B------:R-:W3:Y:S04]  /*0630*/  LDS R16, [R21+0x400] ;  /* 0x0004000015107984 */ /* 0x000ee80000000800 */
[----:B------:R-:W5:Y:S01]  /*0640*/  LDS R14, [R0+0x600] ;  /* 0x00060000000e7984 */ /* 0x000f620000000800 */
[----:B------:R-:W-:Y:S06]  /*0650*/  BAR.SYNC.DEFER_BLOCKING 0x0 ;  /* 0x0000000000007b1d */ /* 0x000fec0000010000 */
[----:B----4-:R4:W-:Y:S04]  /*0660*/  STS [R24], R4 ;  /* 0x0000000418007388 */ /* 0x0109e80000000800 */
[----:B------:R0:W-:Y:S04]  /*0670*/  STS [R24+0x4], R5 ;  /* 0x0000040518007388 */ /* 0x0001e80000000800 */
[----:B------:R0:W-:Y:S01]  /*0680*/  STS [R24+0x8], R6 ;  /* 0x0000080618007388 */ /* 0x0001e20000000800 */
[----:B----4-:R-:W-:-:S03]  /*0690*/  LOP3.LUT R4, R13, 0xc, RZ, 0xfc, !PT ;  /* 0x0000000c0d047812 */ /* 0x010fc600078efcff */
[----:B------:R4:W-:Y:S01]  /*06a0*/  STS [R24+0xc], R7 ;  /* 0x00000c0718007388 */ /* 0x0009e20000000800 */
[----:B0-----:R-:W-:Y:S01]  /*06b0*/  IMAD.HI R5, R11, 0x55555556, RZ ;  /* 0x555555560b057827 */ /* 0x001fe200078e02ff */
[----:B------:R-:W-:Y:S03]  /*06c0*/  BAR.SYNC.DEFER_BLOCKING 0x0 ;  /* 0x0000000000007b1d */ /* 0x000fe60000010000 */
[----:B------:R-:W-:-:S04]  /*06d0*/  IMAD.HI R6, R4, 0x55555556, RZ ;  /* 0x5555555604067827 */ /* 0x000fc800078e02ff */
[----:B----4-:R-:W-:-:S04]  /*06e0*/  IMAD.HI R24, R25, 0x55555556, RZ ;  /* 0x5555555619187827 */ /* 0x010fc800078e02ff */
[----:B------:R-:W-:Y:S01]  /*06f0*/  IMAD R7, R12, 0x3, R19 ;  /* 0x000000030c077824 */ /* 0x000fe200078e0213 */
[----:B------:R-:W-:-:S05]  /*0700*/  LEA.HI R24, R24, R24, RZ, 0x1 ;  /* 0x0000001818187211 */ /* 0x000fca00078f08ff */
[----:B------:R-:W-:Y:S01]  /*0710*/  IMAD R25, R24, -0x3, R25 ;  /* 0xfffffffd18197824 */ /* 0x000fe200078e0219 */
[----:B------:R-:W0:Y:S04]  /*0720*/  LDS R8, [R23] ;  /* 0x0000000017087984 */ /* 0x000e280000000800 */
[----:B------:R4:W0:Y:S04]  /*0730*/  LDS R10, [R22+0x200] ;  /* 0x00020000160a7984 */ /* 0x0008280000000800 */
[----:B------:R1:W0:Y:S01]  /*0740*/  LDS R9, [R21+0x400] ;  /* 0x0004000015097984 */ /* 0x0002220000000800 */
[----:B----4-:R-:W-:-:S02]  /*0750*/  LEA.HI R22, R5, R5, RZ, 0x1 ;  /* 0x0000000505167211 */ /* 0x010fc400078f08ff */
[----:B-1----:R-:W-:-:S03]  /*0760*/  LEA.HI R21, R6, R6, RZ, 0x1 ;  /* 0x0000000606157211 */ /* 0x002fc600078f08ff */
[----:B------:R-:W-:Y:S02]  /*0770*/  IMAD R11, R22, -0x3, R11 ;  /* 0xfffffffd160b7824 */ /* 0x000fe400078e020b */
[----:B------:R-:W-:-:S04]  /*0780*/  IMAD.WIDE R6, R7, 0x4, R2 ;  /* 0x0000000407067825 */ /* 0x000fc800078e0202 */
[----:B------:R-:W-:Y:S02]  /*0790*/  IMAD R26, R21, -0x3, R4 ;  /* 0xfffffffd151a7824 */ /* 0x000fe400078e0204 */
[----:B------:R-:W-:-:S04]  /*07a0*/  IMAD.WIDE R4, R17, 0x4, R2 ;  /* 0x0000000411047825 */ /* 0x000fc800078e0202 */
[----:B------:R-:W-:Y:S01]  /*07b0*/  IMAD R17, R24, 0x3000, R25 ;  /* 0x0000300018117824 */ /* 0x000fe200078e0219 */
[----:B------:R1:W-:Y:S01]  /*07c0*/  @!P4 STG.E desc[UR8][R4.64], R20 ;  /* 0x000000140400c986 */ /* 0x0003e2000c101908 */
[----:B------:R-:W-:Y:S01]  /*07d0*/  IMAD R11, R22, 0x3000, R11 ;  /* 0x00003000160b7824 */ /* 0x000fe200078e020b */
[----:B------:R-:W-:Y:S01]  /*07e0*/  PLOP3.LUT P4, PT, PT, PT, UP0, 0x80, 0x0 ;  /* 0x000000000000781c */ /* 0x000fe20003f8f008 */
[----:B------:R-:W-:Y:S01]  /*07f0*/  IMAD R21, R21, 0x3000, R26 ;  /* 0x0000300015157824 */ /* 0x000fe200078e021a */
[----:B--2---:R2:W-:Y:S01]  /*0800*/  @!P5 STG.E desc[UR8][R6.64], R18 ;  /* 0x000000120600d986 */ /* 0x0045e2000c101908 */
[----:B------:R-:W-:Y:S01]  /*0810*/  PLOP3.LUT P5, PT, PT, PT, UP0, 0x40, 0x0 ;  /* 0x000000000000781c */ /* 0x000fe20003fae808 */
[C---:B------:R-:W-:Y:S02]  /*0820*/  IMAD R25, R12.reuse, 0x3, R27 ;  /* 0x000000030c197824 */ /* 0x040fe400078e021b */
[C---:B------:R-:W-:Y:S02]  /*0830*/  IMAD R17, R12.reuse, 0x3, R17 ;  /* 0x000000030c117824 */ /* 0x040fe400078e0211 */
[----:B------:R-:W-:-:S02]  /*0840*/  IMAD R11, R12, 0x3, R11 ;  /* 0x000000030c0b7824 */ /* 0x000fc400078e020b */
[----:B------:R-:W-:Y:S02]  /*0850*/  IMAD R19, R12, 0x3, R21 ;  /* 0x000000030c137824 */ /* 0x000fe400078e0215 */
[----:B------:R-:W-:-:S04]  /*0860*/  IMAD.WIDE R22, R15, 0x4, R2 ;  /* 0x000000040f167825 */ /* 0x000fc800078e0202 */
[--C-:B------:R-:W-:Y:S01]  /*0870*/  IMAD.WIDE R24, R25, 0x4, R2.reuse ;  /* 0x0000000419187825 */ /* 0x100fe200078e0202 */
[----:B---3--:R3:W-:Y:S03]  /*0880*/  @!P0 STG.E desc[UR8][R22.64], R16 ;  /* 0x0000001016008986 */ /* 0x0087e6000c101908 */
[--C-:B-1----:R-:W-:Y:S01]  /*0890*/  IMAD.WIDE R4, R17, 0x4, R2.reuse ;  /* 0x0000000411047825 */ /* 0x102fe200078e0202 */
[----:B-----5:R3:W-:Y:S03]  /*08a0*/  @!P3 STG.E desc[UR8][R24.64], R14 ;  /* 0x0000000e1800b986 */ /* 0x0207e6000c101908 */
[--C-:B--2---:R-:W-:Y:S01]  /*08b0*/  IMAD.WIDE R6, R11, 0x4, R2.reuse ;  /* 0x000000040b067825 */ /* 0x104fe200078e0202 */
[----:B0-----:R3:W-:Y:S03]  /*08c0*/  @!P2 STG.E desc[UR8][R4.64], R8 ;  /* 0x000000080400a986 */ /* 0x0017e6000c101908 */
[----:B------:R-:W-:Y:S01]  /*08d0*/  IMAD.WIDE R18, R19, 0x4, R2 ;  /* 0x0000000413127825 */ /* 0x000fe200078e0202 */
[----:B------:R3:W-:Y:S04]  /*08e0*/  @!P1 STG.E desc[UR8][R6.64], R10 ;  /* 0x0000000a06009986 */ /* 0x0007e8000c101908 */
[----:B------:R3:W-:Y:S01]  /*08f0*/  @!P4 STG.E desc[UR8][R18.64], R9 ;  /* 0x000000091200c986 */ /* 0x0007e2000c101908 */
[----:B------:R-:W-:Y:S05]  /*0900*/  @!P5 EXIT ;  /* 0x000000000000d94d */ /* 0x000fea0003800000 */
[----:B---3--:R-:W0:Y:S01]  /*0910*/  LDS R5, [R0+0x600] ;  /* 0x0006000000057984 */ /* 0x008e220000000800 */
[----:B------:R-:W-:-:S05]  /*0920*/  LOP3.LUT R13, R13, 0xe, RZ, 0xfc, !PT ;  /* 0x0000000e0d0d7812 */ /* 0x000fca00078efcff */
[----:B------:R-:W-:-:S05]  /*0930*/  IMAD.HI R4, R13, 0x55555556, RZ ;  /* 0x555555560d047827 */ /* 0x000fca00078e02ff */
[----:B------:R-:W-:-:S05]  /*0940*/  LEA.HI R4, R4, R4, RZ, 0x1 ;  /* 0x0000000404047211 */ /* 0x000fca00078f08ff */
[----:B------:R-:W-:-:S04]  /*0950*/  IMAD R13, R4, -0x3, R13 ;  /* 0xfffffffd040d7824 */ /* 0x000fc800078e020d */
[----:B------:R-:W-:-:S04]  /*0960*/  IMAD R13, R4, 0x3000, R13 ;  /* 0x00003000040d7824 */ /* 0x000fc800078e020d */
[----:B------:R-:W-:-:S04]  /*0970*/  IMAD R13, R12, 0x3, R13 ;  /* 0x000000030c0d7824 */ /* 0x000fc800078e020d */
[----:B------:R-:W-:-:S05]  /*0980*/  IMAD.WIDE R2, R13, 0x4, R2 ;  /* 0x000000040d027825 */ /* 0x000fca00078e0202 */
[----:B0-----:R-:W-:Y:S01]  /*0990*/  STG.E desc[UR8][R2.64], R5 ;  /* 0x0000000502007986 */ /* 0x001fe2000c101908 */
[----:B------:R-:W-:Y:S05]  /*09a0*/  EXIT ;  /* 0x000000000000794d */ /* 0x000fea0003800000 */
.L_x_0:
[----:B------:R-:W-:-:S00]  /*09b0*/  BRA `(.L_x_0) ;  /* 0xfffffffc00fc7947 */ /* 0x000fc0000383ffff */
[----:B------:R-:W-:-:S00]  /*09c0*/  NOP ;  /* 0x0000000000007918 */ /* 0x000fc00000000000 */
        /* <DEDUP_REMOVED lines=11> */
.L_x_1:


//--------------------- .nv.shared.triton_poi_fused_2 --------------------------
	.section	.nv.shared.triton_poi_fused_2,"aw",@nobits
	.sectionflags	@""
	.align	16
	.zero		1024


//--------------------- .nv.constant0.triton_poi_fused_2 --------------------------
	.section	.nv.constant0.triton_poi_fused_2,"a",@progbits
	.sectionflags	@""
	.align	4
.nv.constant0.triton_poi_fused_2:
	.zero		552
